//
// Generated by NVIDIA NVVM Compiler
//
// Compiler Build ID: CL-36424714
// Cuda compilation tools, release 13.0, V13.0.88
// Based on NVVM 20.0.0
//

.version 9.0
.target sm_100
.address_size 64

	// .globl	_Z29advection_lax_wendroff_kernelPfPKfif

.visible .entry _Z29advection_lax_wendroff_kernelPfPKfif(
	.param .u64 .ptr .align 1 _Z29advection_lax_wendroff_kernelPfPKfif_param_0,
	.param .u64 .ptr .align 1 _Z29advection_lax_wendroff_kernelPfPKfif_param_1,
	.param .u32 _Z29advection_lax_wendroff_kernelPfPKfif_param_2,
	.param .f32 _Z29advection_lax_wendroff_kernelPfPKfif_param_3
)
{
	.reg .pred 	%p<4>;
	.reg .b32 	%r<10>;
	.reg .b32 	%f<15>;
	.reg .b64 	%rd<12>;

	ld.param.u64 	%rd1, [_Z29advection_lax_wendroff_kernelPfPKfif_param_0];
	ld.param.u64 	%rd2, [_Z29advection_lax_wendroff_kernelPfPKfif_param_1];
	ld.param.u32 	%r2, [_Z29advection_lax_wendroff_kernelPfPKfif_param_2];
	ld.param.f32 	%f1, [_Z29advection_lax_wendroff_kernelPfPKfif_param_3];
	mov.u32 	%r3, %ctaid.x;
	mov.u32 	%r4, %ntid.x;
	mov.u32 	%r5, %tid.x;
	mad.lo.s32 	%r1, %r3, %r4, %r5;
	setp.ge.s32 	%p1, %r1, %r2;
	@%p1 bra 	$L__BB0_2;
	cvta.to.global.u64 	%rd3, %rd2;
	cvta.to.global.u64 	%rd4, %rd1;
	setp.eq.s32 	%p2, %r1, 0;
	selp.b32 	%r6, %r2, %r1, %p2;
	add.s32 	%r7, %r2, -1;
	setp.eq.s32 	%p3, %r1, %r7;
	add.s32 	%r8, %r1, 1;
	selp.b32 	%r9, 0, %r8, %p3;
	mul.f32 	%f2, %f1, %f1;
	mul.wide.s32 	%rd5, %r1, 4;
	add.s64 	%rd6, %rd3, %rd5;
	ld.global.f32 	%f3, [%rd6];
	mul.f32 	%f4, %f1, 0f3F000000;
	mul.wide.s32 	%rd7, %r9, 4;
	add.s64 	%rd8, %rd3, %rd7;
	ld.global.f32 	%f5, [%rd8];
	mul.wide.s32 	%rd9, %r6, 4;
	add.s64 	%rd10, %rd3, %rd9;
	ld.global.f32 	%f6, [%rd10+-4];
	sub.f32 	%f7, %f5, %f6;
	mul.f32 	%f8, %f4, %f7;
	sub.f32 	%f9, %f3, %f8;
	mul.f32 	%f10, %f2, 0f3F000000;
	add.f32 	%f11, %f3, %f3;
	sub.f32 	%f12, %f5, %f11;
	add.f32 	%f13, %f6, %f12;
	fma.rn.f32 	%f14, %f10, %f13, %f9;
	add.s64 	%rd11, %rd4, %rd5;
	st.global.f32 	[%rd11], %f14;
$L__BB0_2:
	ret;

}
	// .globl	_Z29advection_beam_warming_kernelPfPKfif
.visible .entry _Z29advection_beam_warming_kernelPfPKfif(
	.param .u64 .ptr .align 1 _Z29advection_beam_warming_kernelPfPKfif_param_0,
	.param .u64 .ptr .align 1 _Z29advection_beam_warming_kernelPfPKfif_param_1,
	.param .u32 _Z29advection_beam_warming_kernelPfPKfif_param_2,
	.param .f32 _Z29advection_beam_warming_kernelPfPKfif_param_3
)
{
	.reg .pred 	%p<5>;
	.reg .b32 	%r<12>;
	.reg .b32 	%f<17>;
	.reg .b64 	%rd<12>;

	ld.param.u64 	%rd1, [_Z29advection_beam_warming_kernelPfPKfif_param_0];
	ld.param.u64 	%rd2, [_Z29advection_beam_warming_kernelPfPKfif_param_1];
	ld.param.u32 	%r6, [_Z29advection_beam_warming_kernelPfPKfif_param_2];
	ld.param.f32 	%f1, [_Z29advection_beam_warming_kernelPfPKfif_param_3];
	mov.u32 	%r7, %ctaid.x;
	mov.u32 	%r8, %ntid.x;
	mov.u32 	%r9, %tid.x;
	mad.lo.s32 	%r1, %r7, %r8, %r9;
	setp.ge.s32 	%p1, %r1, %r6;
	@%p1 bra 	$L__BB1_7;
	setp.eq.s32 	%p2, %r1, 1;
	@%p2 bra 	$L__BB1_4;
	setp.ne.s32 	%p3, %r1, 0;
	@%p3 bra 	$L__BB1_5;
	add.s32 	%r11, %r6, -2;
	bra.uni 	$L__BB1_6;
$L__BB1_4:
	add.s32 	%r11, %r6, -1;
	bra.uni 	$L__BB1_6;
$L__BB1_5:
	add.s32 	%r11, %r1, -2;
$L__BB1_6:
	cvta.to.global.u64 	%rd3, %rd2;
	mul.f32 	%f2, %f1, %f1;
	mul.wide.s32 	%rd4, %r1, 4;
	add.s64 	%rd5, %rd3, %rd4;
	ld.global.f32 	%f3, [%rd5];
	mul.f32 	%f4, %f1, 0f3F000000;
	setp.eq.s32 	%p4, %r1, 0;
	selp.b32 	%r10, %r6, %r1, %p4;
	mul.wide.s32 	%rd6, %r10, 4;
	add.s64 	%rd7, %rd3, %rd6;
	ld.global.f32 	%f5, [%rd7+-4];
	mul.f32 	%f6, %f5, 0fC0800000;
	fma.rn.f32 	%f7, %f3, 0f40400000, %f6;
	mul.wide.s32 	%rd8, %r11, 4;
	add.s64 	%rd9, %rd3, %rd8;
	ld.global.f32 	%f8, [%rd9];
	add.f32 	%f9, %f8, %f7;
	mul.f32 	%f10, %f4, %f9;
	sub.f32 	%f11, %f3, %f10;
	mul.f32 	%f12, %f2, 0f3F000000;
	add.f32 	%f13, %f5, %f5;
	sub.f32 	%f14, %f3, %f13;
	add.f32 	%f15, %f8, %f14;
	fma.rn.f32 	%f16, %f12, %f15, %f11;
	cvta.to.global.u64 	%rd10, %rd1;
	add.s64 	%rd11, %rd10, %rd4;
	st.global.f32 	[%rd11], %f16;
$L__BB1_7:
	ret;

}
	// .globl	_Z22advection_fromm_kernelPfPKfif
.visible .entry _Z22advection_fromm_kernelPfPKfif(
	.param .u64 .ptr .align 1 _Z22advection_fromm_kernelPfPKfif_param_0,
	.param .u64 .ptr .align 1 _Z22advection_fromm_kernelPfPKfif_param_1,
	.param .u32 _Z22advection_fromm_kernelPfPKfif_param_2,
	.param .f32 _Z22advection_fromm_kernelPfPKfif_param_3
)
{
	.reg .pred 	%p<6>;
	.reg .b32 	%r<14>;
	.reg .b32 	%f<27>;
	.reg .b64 	%rd<14>;

	ld.param.u64 	%rd1, [_Z22advection_fromm_kernelPfPKfif_param_0];
	ld.param.u64 	%rd2, [_Z22advection_fromm_kernelPfPKfif_param_1];
	ld.param.u32 	%r6, [_Z22advection_fromm_kernelPfPKfif_param_2];
	ld.param.f32 	%f1, [_Z22advection_fromm_kernelPfPKfif_param_3];
	mov.u32 	%r7, %ctaid.x;
	mov.u32 	%r8, %ntid.x;
	mov.u32 	%r9, %tid.x;
	mad.lo.s32 	%r1, %r7, %r8, %r9;
	setp.ge.s32 	%p1, %r1, %r6;
	@%p1 bra 	$L__BB2_6;
	add.s32 	%r2, %r6, -1;
	setp.eq.s32 	%p2, %r1, 1;
	mov.u32 	%r13, %r2;
	@%p2 bra 	$L__BB2_5;
	setp.ne.s32 	%p3, %r1, 0;
	@%p3 bra 	$L__BB2_4;
	add.s32 	%r13, %r6, -2;
	bra.uni 	$L__BB2_5;
$L__BB2_4:
	add.s32 	%r13, %r1, -2;
$L__BB2_5:
	cvta.to.global.u64 	%rd3, %rd2;
	mul.f32 	%f2, %f1, %f1;
	mul.wide.s32 	%rd4, %r1, 4;
	add.s64 	%rd5, %rd3, %rd4;
	ld.global.f32 	%f3, [%rd5];
	mul.f32 	%f4, %f1, 0f3F000000;
	add.s32 	%r10, %r1, 1;
	setp.eq.s32 	%p4, %r1, %r2;
	selp.b32 	%r11, 0, %r10, %p4;
	mul.wide.s32 	%rd6, %r11, 4;
	add.s64 	%rd7, %rd3, %rd6;
	ld.global.f32 	%f5, [%rd7];
	setp.eq.s32 	%p5, %r1, 0;
	selp.b32 	%r12, %r6, %r1, %p5;
	mul.wide.s32 	%rd8, %r12, 4;
	add.s64 	%rd9, %rd3, %rd8;
	ld.global.f32 	%f6, [%rd9+-4];
	sub.f32 	%f7, %f5, %f6;
	mul.f32 	%f8, %f4, %f7;
	sub.f32 	%f9, %f3, %f8;
	mul.f32 	%f10, %f2, 0f3F000000;
	add.f32 	%f11, %f3, %f3;
	sub.f32 	%f12, %f5, %f11;
	add.f32 	%f13, %f6, %f12;
	fma.rn.f32 	%f14, %f10, %f13, %f9;
	mul.f32 	%f15, %f6, 0fC0800000;
	fma.rn.f32 	%f16, %f3, 0f40400000, %f15;
	mul.wide.s32 	%rd10, %r13, 4;
	add.s64 	%rd11, %rd3, %rd10;
	ld.global.f32 	%f17, [%rd11];
	add.f32 	%f18, %f17, %f16;
	mul.f32 	%f19, %f4, %f18;
	sub.f32 	%f20, %f3, %f19;
	add.f32 	%f21, %f6, %f6;
	sub.f32 	%f22, %f3, %f21;
	add.f32 	%f23, %f17, %f22;
	fma.rn.f32 	%f24, %f10, %f23, %f20;
	add.f32 	%f25, %f14, %f24;
	mul.f32 	%f26, %f25, 0f3F000000;
	cvta.to.global.u64 	%rd12, %rd1;
	add.s64 	%rd13, %rd12, %rd4;
	st.global.f32 	[%rd13], %f26;
$L__BB2_6:
	ret;

}


// ===== COMPILED SASS (sm_100) =====

	.target	sm_100

	.elftype	@"ET_EXEC"


//--------------------- .note.nv.tkinfo           --------------------------
	.section	.note.nv.tkinfo,"",@"SHT_NOTE"
	.sectionflags	@"SHF_NOTE_NV_TKINFO"
	.tkinfo
        /*0018*/ 	.word	0x00000002
        /*0030*/ 	.string	""
        /*0030*/ 	.string	"ptxas"
        /*0030*/ 	.string	"Cuda compilation tools, release 13.0, V13.0.88"
        /*0030*/ 	.string	"Build cuda_13.0.r13.0/compiler.36424714_0"
        /*0030*/ 	.string	"-arch sm_100 -m 64 "



//--------------------- .note.nv.cuinfo           --------------------------
	.section	.note.nv.cuinfo,"",@"SHT_NOTE"
	.sectionflags	@"SHF_NOTE_NV_CUINFO"
        /*0018*/ 	.short	0x0002
        /*001a*/ 	.short	0x0064
        /*001c*/ 	.short	0x0082
	.zero		2


//--------------------- .nv.info                  --------------------------
	.section	.nv.info,"",@"SHT_CUDA_INFO"
	.align	4


	//----- nvinfo : EIATTR_REGCOUNT
	.align		4
        /*0000*/ 	.byte	0x04, 0x2f
        /*0002*/ 	.short	(.L_1 - .L_0)
	.align		4
.L_0:
        /*0004*/ 	.word	index@(_Z29advection_lax_wendroff_kernelPfPKfif)
        /*0008*/ 	.word	0x00000012


	//----- nvinfo : EIATTR_FRAME_SIZE
	.align		4
.L_1:
        /*000c*/ 	.byte	0x04, 0x11
        /*000e*/ 	.short	(.L_3 - .L_2)
	.align		4
.L_2:
        /*0010*/ 	.word	index@(_Z29advection_lax_wendroff_kernelPfPKfif)
        /*0014*/ 	.word	0x00000000


	//----- nvinfo : EIATTR_REGCOUNT
	.align		4
.L_3:
        /*0018*/ 	.byte	0x04, 0x2f
        /*001a*/ 	.short	(.L_5 - .L_4)
	.align		4
.L_4:
        /*001c*/ 	.word	index@(_Z29advection_beam_warming_kernelPfPKfif)
        /*0020*/ 	.word	0x00000012


	//----- nvinfo : EIATTR_FRAME_SIZE
	.align		4
.L_5:
        /*0024*/ 	.byte	0x04, 0x11
        /*0026*/ 	.short	(.L_7 - .L_6)
	.align		4
.L_6:
        /*0028*/ 	.word	index@(_Z29advection_beam_warming_kernelPfPKfif)
        /*002c*/ 	.word	0x00000000


	//----- nvinfo : EIATTR_REGCOUNT
	.align		4
.L_7:
        /*0030*/ 	.byte	0x04, 0x2f
        /*0032*/ 	.short	(.L_9 - .L_8)
	.align		4
.L_8:
        /*0034*/ 	.word	index@(_Z22advection_fromm_kernelPfPKfif)
        /*0038*/ 	.word	0x00000012


	//----- nvinfo : EIATTR_FRAME_SIZE
	.align		4
.L_9:
        /*003c*/ 	.byte	0x04, 0x11
        /*003e*/ 	.short	(.L_11 - .L_10)
	.align		4
.L_10:
        /*0040*/ 	.word	index@(_Z22advection_fromm_kernelPfPKfif)
        /*0044*/ 	.word	0x00000000


	//----- nvinfo : EIATTR_MIN_STACK_SIZE
	.align		4
.L_11:
        /*0048*/ 	.byte	0x04, 0x12
        /*004a*/ 	.short	(.L_13 - .L_12)
	.align		4
.L_12:
        /*004c*/ 	.word	index@(_Z22advection_fromm_kernelPfPKfif)
        /*0050*/ 	.word	0x00000000


	//----- nvinfo : EIATTR_MIN_STACK_SIZE
	.align		4
.L_13:
        /*0054*/ 	.byte	0x04, 0x12
        /*0056*/ 	.short	(.L_15 - .L_14)
	.align		4
.L_14:
        /*0058*/ 	.word	index@(_Z29advection_beam_warming_kernelPfPKfif)
        /*005c*/ 	.word	0x00000000


	//----- nvinfo : EIATTR_MIN_STACK_SIZE
	.align		4
.L_15:
        /*0060*/ 	.byte	0x04, 0x12
        /*0062*/ 	.short	(.L_17 - .L_16)
	.align		4
.L_16:
        /*0064*/ 	.word	index@(_Z29advection_lax_wendroff_kernelPfPKfif)
        /*0068*/ 	.word	0x00000000
.L_17:


//--------------------- .nv.compat                --------------------------
	.section	.nv.compat,"",@"SHT_CUDA_COMPAT_INFO"
	.align	4
        /*0000*/ 	.byte	0x02, 0x09, 0x00, 0x00, 0x02, 0x02, 0x01, 0x00, 0x02, 0x05, 0x05, 0x00, 0x03, 0x07, 0x01, 0x01
        /*0010*/ 	.byte	0x02, 0x03, 0x00, 0x00, 0x02, 0x06, 0x01, 0x00, 0x04, 0x0b, 0x08, 0x00, 0x09, 0x00, 0x00, 0x00
        /*0020*/ 	.byte	0x00, 0x00, 0x00, 0x00


//--------------------- .nv.info._Z22advection_fromm_kernelPfPKfif --------------------------
	.section	.nv.info._Z22advection_fromm_kernelPfPKfif,"",@"SHT_CUDA_INFO"
	.sectionflags	@""
	.align	4


	//----- nvinfo : EIATTR_CUDA_API_VERSION
	.align		4
        /*0000*/ 	.byte	0x04, 0x37
        /*0002*/ 	.short	(.L_19 - .L_18)
.L_18:
        /*0004*/ 	.word	0x00000082


	//----- nvinfo : EIATTR_KPARAM_INFO
	.align		4
.L_19:
        /*0008*/ 	.byte	0x04, 0x17
        /*000a*/ 	.short	(.L_21 - .L_20)
.L_20:
        /*000c*/ 	.word	0x00000000
        /*0010*/ 	.short	0x0003
        /*0012*/ 	.short	0x0014
        /*0014*/ 	.byte	0x00, 0xf0, 0x11, 0x00


	//----- nvinfo : EIATTR_KPARAM_INFO
	.align		4
.L_21:
        /*0018*/ 	.byte	0x04, 0x17
        /*001a*/ 	.short	(.L_23 - .L_22)
.L_22:
        /*001c*/ 	.word	0x00000000
        /*0020*/ 	.short	0x0002
        /*0022*/ 	.short	0x0010
        /*0024*/ 	.byte	0x00, 0xf0, 0x11, 0x00


	//----- nvinfo : EIATTR_KPARAM_INFO
	.align		4
.L_23:
        /*0028*/ 	.byte	0x04, 0x17
        /*002a*/ 	.short	(.L_25 - .L_24)
.L_24:
        /*002c*/ 	.word	0x00000000
        /*0030*/ 	.short	0x0001
        /*0032*/ 	.short	0x0008
        /*0034*/ 	.byte	0x00, 0xf5, 0x21, 0x00


	//----- nvinfo : EIATTR_KPARAM_INFO
	.align		4
.L_25:
        /*0038*/ 	.byte	0x04, 0x17
        /*003a*/ 	.short	(.L_27 - .L_26)
.L_26:
        /*003c*/ 	.word	0x00000000
        /*0040*/ 	.short	0x0000
        /*0042*/ 	.short	0x0000
        /*0044*/ 	.byte	0x00, 0xf5, 0x21, 0x00


	//----- nvinfo : EIATTR_SPARSE_MMA_MASK
	.align		4
.L_27:
        /*0048*/ 	.byte	0x03, 0x50
        /*004a*/ 	.short	0x0000


	//----- nvinfo : EIATTR_MAXREG_COUNT
	.align		4
        /*004c*/ 	.byte	0x03, 0x1b
        /*004e*/ 	.short	0x00ff


	//----- nvinfo : EIATTR_MERCURY_ISA_VERSION
	.align		4
        /*0050*/ 	.byte	0x03, 0x5f
        /*0052*/ 	.short	0x0101


	//----- nvinfo : EIATTR_VRC_CTA_INIT_COUNT
	.align		4
        /*0054*/ 	.byte	0x02, 0x4a
	.zero		1
	.zero		1


	//----- nvinfo : EIATTR_EXIT_INSTR_OFFSETS
	.align		4
        /*0058*/ 	.byte	0x04, 0x1c
        /*005a*/ 	.short	(.L_29 - .L_28)


	//   ....[0]....
.L_28:
        /*005c*/ 	.word	0x00000070


	//   ....[1]....
        /*0060*/ 	.word	0x00000350


	//----- nvinfo : EIATTR_CRS_STACK_SIZE
	.align		4
.L_29:
        /*0064*/ 	.byte	0x04, 0x1e
        /*0066*/ 	.short	(.L_31 - .L_30)
.L_30:
        /*0068*/ 	.word	0x00000000


	//----- nvinfo : EIATTR_CBANK_PARAM_SIZE
	.align		4
.L_31:
        /*006c*/ 	.byte	0x03, 0x19
        /*006e*/ 	.short	0x0018


	//----- nvinfo : EIATTR_PARAM_CBANK
	.align		4
        /*0070*/ 	.byte	0x04, 0x0a
        /*0072*/ 	.short	(.L_33 - .L_32)
	.align		4
.L_32:
        /*0074*/ 	.word	index@(.nv.constant0._Z22advection_fromm_kernelPfPKfif)
        /*0078*/ 	.short	0x0380
        /*007a*/ 	.short	0x0018


	//----- nvinfo : EIATTR_SW_WAR
	.align		4
.L_33:
        /*007c*/ 	.byte	0x04, 0x36
        /*007e*/ 	.short	(.L_35 - .L_34)
.L_34:
        /*0080*/ 	.word	0x00000008
.L_35:


//--------------------- .nv.info._Z29advection_beam_warming_kernelPfPKfif --------------------------
	.section	.nv.info._Z29advection_beam_warming_kernelPfPKfif,"",@"SHT_CUDA_INFO"
	.sectionflags	@""
	.align	4


	//----- nvinfo : EIATTR_CUDA_API_VERSION
	.align		4
        /*0000*/ 	.byte	0x04, 0x37
        /*0002*/ 	.short	(.L_37 - .L_36)
.L_36:
        /*0004*/ 	.word	0x00000082


	//----- nvinfo : EIATTR_KPARAM_INFO
	.align		4
.L_37:
        /*0008*/ 	.byte	0x04, 0x17
        /*000a*/ 	.short	(.L_39 - .L_38)
.L_38:
        /*000c*/ 	.word	0x00000000
        /*0010*/ 	.short	0x0003
        /*0012*/ 	.short	0x0014
        /*0014*/ 	.byte	0x00, 0xf0, 0x11, 0x00


	//----- nvinfo : EIATTR_KPARAM_INFO
	.align		4
.L_39:
        /*0018*/ 	.byte	0x04, 0x17
        /*001a*/ 	.short	(.L_41 - .L_40)
.L_40:
        /*001c*/ 	.word	0x00000000
        /*0020*/ 	.short	0x0002
        /*0022*/ 	.short	0x0010
        /*0024*/ 	.byte	0x00, 0xf0, 0x11, 0x00


	//----- nvinfo : EIATTR_KPARAM_INFO
	.align		4
.L_41:
        /*0028*/ 	.byte	0x04, 0x17
        /*002a*/ 	.short	(.L_43 - .L_42)
.L_42:
        /*002c*/ 	.word	0x00000000
        /*0030*/ 	.short	0x0001
        /*0032*/ 	.short	0x0008
        /*0034*/ 	.byte	0x00, 0xf5, 0x21, 0x00


	//----- nvinfo : EIATTR_KPARAM_INFO
	.align		4
.L_43:
        /*0038*/ 	.byte	0x04, 0x17
        /*003a*/ 	.short	(.L_45 - .L_44)
.L_44:
        /*003c*/ 	.word	0x00000000
        /*0040*/ 	.short	0x0000
        /*0042*/ 	.short	0x0000
        /*0044*/ 	.byte	0x00, 0xf5, 0x21, 0x00


	//----- nvinfo : EIATTR_SPARSE_MMA_MASK
	.align		4
.L_45:
        /*0048*/ 	.byte	0x03, 0x50
        /*004a*/ 	.short	0x0000


	//----- nvinfo : EIATTR_MAXREG_COUNT
	.align		4
        /*004c*/ 	.byte	0x03, 0x1b
        /*004e*/ 	.short	0x00ff


	//----- nvinfo : EIATTR_MERCURY_ISA_VERSION
	.align		4
        /*0050*/ 	.byte	0x03, 0x5f
        /*0052*/ 	.short	0x0101


	//----- nvinfo : EIATTR_VRC_CTA_INIT_COUNT
	.align		4
        /*0054*/ 	.byte	0x02, 0x4a
	.zero		1
	.zero		1


	//----- nvinfo : EIATTR_EXIT_INSTR_OFFSETS
	.align		4
        /*0058*/ 	.byte	0x04, 0x1c
        /*005a*/ 	.short	(.L_47 - .L_46)


	//   ....[0]....
.L_46:
        /*005c*/ 	.word	0x00000070


	//   ....[1]....
        /*0060*/ 	.word	0x00000290


	//----- nvinfo : EIATTR_CRS_STACK_SIZE
	.align		4
.L_47:
        /*0064*/ 	.byte	0x04, 0x1e
        /*0066*/ 	.short	(.L_49 - .L_48)
.L_48:
        /*0068*/ 	.word	0x00000000


	//----- nvinfo : EIATTR_CBANK_PARAM_SIZE
	.align		4
.L_49:
        /*006c*/ 	.byte	0x03, 0x19
        /*006e*/ 	.short	0x0018


	//----- nvinfo : EIATTR_PARAM_CBANK
	.align		4
        /*0070*/ 	.byte	0x04, 0x0a
        /*0072*/ 	.short	(.L_51 - .L_50)
	.align		4
.L_50:
        /*0074*/ 	.word	index@(.nv.constant0._Z29advection_beam_warming_kernelPfPKfif)
        /*0078*/ 	.short	0x0380
        /*007a*/ 	.short	0x0018


	//----- nvinfo : EIATTR_SW_WAR
	.align		4
.L_51:
        /*007c*/ 	.byte	0x04, 0x36
        /*007e*/ 	.short	(.L_53 - .L_52)
.L_52:
        /*0080*/ 	.word	0x00000008
.L_53:


//--------------------- .nv.info._Z29advection_lax_wendroff_kernelPfPKfif --------------------------
	.section	.nv.info._Z29advection_lax_wendroff_kernelPfPKfif,"",@"SHT_CUDA_INFO"
	.sectionflags	@""
	.align	4


	//----- nvinfo : EIATTR_CUDA_API_VERSION
	.align		4
        /*0000*/ 	.byte	0x04, 0x37
        /*0002*/ 	.short	(.L_55 - .L_54)
.L_54:
        /*0004*/ 	.word	0x00000082


	//----- nvinfo : EIATTR_KPARAM_INFO
	.align		4
.L_55:
        /*0008*/ 	.byte	0x04, 0x17
        /*000a*/ 	.short	(.L_57 - .L_56)
.L_56:
        /*000c*/ 	.word	0x00000000
        /*0010*/ 	.short	0x0003
        /*0012*/ 	.short	0x0014
        /*0014*/ 	.byte	0x00, 0xf0, 0x11, 0x00


	//----- nvinfo : EIATTR_KPARAM_INFO
	.align		4
.L_57:
        /*0018*/ 	.byte	0x04, 0x17
        /*001a*/ 	.short	(.L_59 - .L_58)
.L_58:
        /*001c*/ 	.word	0x00000000
        /*0020*/ 	.short	0x0002
        /*0022*/ 	.short	0x0010
        /*0024*/ 	.byte	0x00, 0xf0, 0x11, 0x00


	//----- nvinfo : EIATTR_KPARAM_INFO
	.align		4
.L_59:
        /*0028*/ 	.byte	0x04, 0x17
        /*002a*/ 	.short	(.L_61 - .L_60)
.L_60:
        /*002c*/ 	.word	0x00000000
        /*0030*/ 	.short	0x0001
        /*0032*/ 	.short	0x0008
        /*0034*/ 	.byte	0x00, 0xf5, 0x21, 0x00


	//----- nvinfo : EIATTR_KPARAM_INFO
	.align		4
.L_61:
        /*0038*/ 	.byte	0x04, 0x17
        /*003a*/ 	.short	(.L_63 - .L_62)
.L_62:
        /*003c*/ 	.word	0x00000000
        /*0040*/ 	.short	0x0000
        /*0042*/ 	.short	0x0000
        /*0044*/ 	.byte	0x00, 0xf5, 0x21, 0x00


	//----- nvinfo : EIATTR_SPARSE_MMA_MASK
	.align		4
.L_63:
        /*0048*/ 	.byte	0x03, 0x50
        /*004a*/ 	.short	0x0000


	//----- nvinfo : EIATTR_MAXREG_COUNT
	.align		4
        /*004c*/ 	.byte	0x03, 0x1b
        /*004e*/ 	.short	0x00ff


	//----- nvinfo : EIATTR_MERCURY_ISA_VERSION
	.align		4
        /*0050*/ 	.byte	0x03, 0x5f
        /*0052*/ 	.short	0x0101


	//----- nvinfo : EIATTR_VRC_CTA_INIT_COUNT
	.align		4
        /*0054*/ 	.byte	0x02, 0x4a
	.zero		1
	.zero		1


	//----- nvinfo : EIATTR_EXIT_INSTR_OFFSETS
	.align		4
        /*0058*/ 	.byte	0x04, 0x1c
        /*005a*/ 	.short	(.L_65 - .L_64)


	//   ....[0]....
.L_64:
        /*005c*/ 	.word	0x00000070


	//   ....[1]....
        /*0060*/ 	.word	0x00000220


	//----- nvinfo : EIATTR_CBANK_PARAM_SIZE
	.align		4
.L_65:
        /*0064*/ 	.byte	0x03, 0x19
        /*0066*/ 	.short	0x0018


	//----- nvinfo : EIATTR_PARAM_CBANK
	.align		4
        /*0068*/ 	.byte	0x04, 0x0a
        /*006a*/ 	.short	(.L_67 - .L_66)
	.align		4
.L_66:
        /*006c*/ 	.word	index@(.nv.constant0._Z29advection_lax_wendroff_kernelPfPKfif)
        /*0070*/ 	.short	0x0380
        /*0072*/ 	.short	0x0018


	//----- nvinfo : EIATTR_SW_WAR
	.align		4
.L_67:
        /*0074*/ 	.byte	0x04, 0x36
        /*0076*/ 	.short	(.L_69 - .L_68)
.L_68:
        /*0078*/ 	.word	0x00000008
.L_69:


//--------------------- .nv.callgraph             --------------------------
	.section	.nv.callgraph,"",@"SHT_CUDA_CALLGRAPH"
	.align	4
	.sectionentsize	8
	.align		4
        /*0000*/ 	.word	0x00000000
	.align		4
        /*0004*/ 	.word	0xffffffff
	.align		4
        /*0008*/ 	.word	0x00000000
	.align		4
        /*000c*/ 	.word	0xfffffffe
	.align		4
        /*0010*/ 	.word	0x00000000
	.align		4
        /*0014*/ 	.word	0xfffffffd
	.align		4
        /*0018*/ 	.word	0x00000000
	.align		4
        /*001c*/ 	.word	0xfffffffc


//--------------------- .text._Z22advection_fromm_kernelPfPKfif --------------------------
	.section	.text._Z22advection_fromm_kernelPfPKfif,"ax",@progbits
	.align	128
        .global         _Z22advection_fromm_kernelPfPKfif
        .type           _Z22advection_fromm_kernelPfPKfif,@function
        .size           _Z22advection_fromm_kernelPfPKfif,(.L_x_8 - _Z22advection_fromm_kernelPfPKfif)
        .other          _Z22advection_fromm_kernelPfPKfif,@"STO_CUDA_ENTRY STV_DEFAULT"
_Z22advection_fromm_kernelPfPKfif:
.text._Z22advection_fromm_kernelPfPKfif:
[----:B------:R-:W-:Y:S01]  /*0000*/  LDC R1, c[0x0][0x37c] ;  /* 0x0000df00ff017b82 */ /* 0x000fe20000000800 */
[----:B------:R-:W0:Y:S07]  /*0010*/  S2R R3, SR_TID.X ;  /* 0x0000000000037919 */ /* 0x000e2e0000002100 */
[----:B------:R-:W0:Y:S08]  /*0020*/  S2UR UR4, SR_CTAID.X ;  /* 0x00000000000479c3 */ /* 0x000e300000002500 */
[----:B------:R-:W0:Y:S08]  /*0030*/  LDC R0, c[0x0][0x360] ;  /* 0x0000d800ff007b82 */ /* 0x000e300000000800 */
[----:B------:R-:W1:Y:S01]  /*0040*/  LDC R15, c[0x0][0x390] ;  /* 0x0000e400ff0f7b82 */ /* 0x000e620000000800 */
[----:B0-----:R-:W-:-:S05]  /*0050*/  IMAD R0, R0, UR4, R3 ;  /* 0x0000000400007c24 */ /* 0x001fca000f8e0203 */
[----:B-1----:R-:W-:-:S13]  /*0060*/  ISETP.GE.AND P0, PT, R0, R15, PT ;  /* 0x0000000f0000720c */ /* 0x002fda0003f06270 */
[----:B------:R-:W-:Y:S05]  /*0070*/  @P0 EXIT ;  /* 0x000000000000094d */ /* 0x000fea0003800000 */
[----:B------:R-:W0:Y:S01]  /*0080*/  LDC.64 R8, c[0x0][0x388] ;  /* 0x0000e200ff087b82 */ /* 0x000e220000000a00 */
[----:B------:R-:W1:Y:S01]  /*0090*/  LDCU.64 UR4, c[0x0][0x358] ;  /* 0x00006b00ff0477ac */ /* 0x000e620008000a00 */
[----:B------:R-:W-:-:S04]  /*00a0*/  ISETP.NE.AND P0, PT, R0, RZ, PT ;  /* 0x000000ff0000720c */ /* 0x000fc80003f05270 */
[C---:B------:R-:W-:Y:S01]  /*00b0*/  SEL R3, R0.reuse, R15, P0 ;  /* 0x0000000f00037207 */ /* 0x040fe20000000000 */
[----:B0-----:R-:W-:-:S04]  /*00c0*/  IMAD.WIDE R4, R0, 0x4, R8 ;  /* 0x0000000400047825 */ /* 0x001fc800078e0208 */
[----:B------:R-:W-:Y:S02]  /*00d0*/  IMAD.WIDE R2, R3, 0x4, R8 ;  /* 0x0000000403027825 */ /* 0x000fe400078e0208 */
[----:B-1----:R0:W5:Y:S04]  /*00e0*/  LDG.E R4, desc[UR4][R4.64] ;  /* 0x0000000404047981 */ /* 0x002168000c1e1900 */
[----:B------:R0:W5:Y:S01]  /*00f0*/  LDG.E R13, desc[UR4][R2.64+-0x4] ;  /* 0xfffffc04020d7981 */ /* 0x000162000c1e1900 */
[C---:B------:R-:W-:Y:S01]  /*0100*/  ISETP.NE.AND P0, PT, R0.reuse, 0x1, PT ;  /* 0x000000010000780c */ /* 0x040fe20003f05270 */
[----:B------:R-:W-:Y:S01]  /*0110*/  BSSY.RECONVERGENT B0, `(.L_x_0) ;  /* 0x000000a000007945 */ /* 0x000fe20003800200 */
[----:B------:R-:W-:Y:S02]  /*0120*/  IADD3 R11, PT, PT, R15, -0x1, RZ ;  /* 0xffffffff0f0b7810 */ /* 0x000fe40007ffe0ff */
[----:B------:R-:W-:-:S02]  /*0130*/  IADD3 R6, PT, PT, R0, 0x1, RZ ;  /* 0x0000000100067810 */ /* 0x000fc40007ffe0ff */
[----:B------:R-:W-:-:S04]  /*0140*/  ISETP.NE.AND P1, PT, R0, R11, PT ;  /* 0x0000000b0000720c */ /* 0x000fc80003f25270 */
[----:B------:R-:W-:-:S05]  /*0150*/  SEL R7, R6, RZ, P1 ;  /* 0x000000ff06077207 */ /* 0x000fca0000800000 */
[----:B------:R-:W-:Y:S01]  /*0160*/  IMAD.WIDE R6, R7, 0x4, R8 ;  /* 0x0000000407067825 */ /* 0x000fe200078e0208 */
[----:B0-----:R-:W-:Y:S06]  /*0170*/  @!P0 BRA `(.L_x_1) ;  /* 0x00000000000c8947 */ /* 0x001fec0003800000 */
[----:B------:R-:W-:-:S13]  /*0180*/  ISETP.NE.AND P0, PT, R0, RZ, PT ;  /* 0x000000ff0000720c */ /* 0x000fda0003f05270 */
[----:B------:R-:W-:Y:S02]  /*0190*/  @!P0 IADD3 R11, PT, PT, R15, -0x2, RZ ;  /* 0xfffffffe0f0b8810 */ /* 0x000fe40007ffe0ff */
[----:B------:R-:W-:-:S07]  /*01a0*/  @P0 IADD3 R11, PT, PT, R0, -0x2, RZ ;  /* 0xfffffffe000b0810 */ /* 0x000fce0007ffe0ff */
.L_x_1:
[----:B------:R-:W-:Y:S05]  /*01b0*/  BSYNC.RECONVERGENT B0 ;  /* 0x0000000000007941 */ /* 0x000fea0003800200 */
.L_x_0:
[----:B------:R-:W-:Y:S01]  /*01c0*/  IMAD.WIDE R8, R11, 0x4, R8 ;  /* 0x000000040b087825 */ /* 0x000fe200078e0208 */
[----:B------:R0:W2:Y:S01]  /*01d0*/  LDG.E R6, desc[UR4][R6.64] ;  /* 0x0000000406067981 */ /* 0x0000a2000c1e1900 */
[----:B------:R-:W0:Y:S04]  /*01e0*/  LDC R14, c[0x0][0x394] ;  /* 0x0000e500ff0e7b82 */ /* 0x000e280000000800 */
[----:B------:R-:W3:Y:S01]  /*01f0*/  LDG.E R8, desc[UR4][R8.64] ;  /* 0x0000000408087981 */ /* 0x000ee2000c1e1900 */
[C---:B-----5:R-:W-:Y:S01]  /*0200*/  FMUL R11, R13.reuse, -4 ;  /* 0xc08000000d0b7820 */ /* 0x060fe20000400000 */
[C---:B------:R-:W-:Y:S01]  /*0210*/  FADD R5, R4.reuse, R4 ;  /* 0x0000000404057221 */ /* 0x040fe20000000000 */
[----:B------:R-:W-:Y:S01]  /*0220*/  FADD R15, R13, R13 ;  /* 0x0000000d0d0f7221 */ /* 0x000fe20000000000 */
[----:B------:R-:W1:Y:S01]  /*0230*/  LDC.64 R2, c[0x0][0x380] ;  /* 0x0000e000ff027b82 */ /* 0x000e620000000a00 */
[----:B------:R-:W-:-:S02]  /*0240*/  FFMA R11, R4, 3, R11 ;  /* 0x40400000040b7823 */ /* 0x000fc4000000000b */
[----:B------:R-:W-:Y:S01]  /*0250*/  FADD R15, R4, -R15 ;  /* 0x8000000f040f7221 */ /* 0x000fe20000000000 */
[----:B0-----:R-:W-:Y:S01]  /*0260*/  FMUL.D2 R7, R14, R14 ;  /* 0x0000000e0e077220 */ /* 0x001fe20000300000 */
[----:B-1----:R-:W-:-:S04]  /*0270*/  IMAD.WIDE R2, R0, 0x4, R2 ;  /* 0x0000000400027825 */ /* 0x002fc800078e0202 */
[C---:B--2---:R-:W-:Y:S01]  /*0280*/  FADD R12, R6.reuse, -R5 ;  /* 0x80000005060c7221 */ /* 0x044fe20000000000 */
[----:B------:R-:W-:Y:S01]  /*0290*/  FADD R10, R6, -R13 ;  /* 0x8000000d060a7221 */ /* 0x000fe20000000000 */
[----:B------:R-:W-:Y:S02]  /*02a0*/  FMUL R5, R14, 0.5 ;  /* 0x3f0000000e057820 */ /* 0x000fe40000400000 */
[----:B------:R-:W-:Y:S01]  /*02b0*/  FADD R12, R13, R12 ;  /* 0x0000000c0d0c7221 */ /* 0x000fe20000000000 */
[----:B---3--:R-:W-:Y:S01]  /*02c0*/  FADD R11, R11, R8 ;  /* 0x000000080b0b7221 */ /* 0x008fe20000000000 */
[C-C-:B------:R-:W-:Y:S01]  /*02d0*/  FFMA R10, -R5.reuse, R10, R4.reuse ;  /* 0x0000000a050a7223 */ /* 0x140fe20000000104 */
[----:B------:R-:W-:Y:S02]  /*02e0*/  FADD R15, R8, R15 ;  /* 0x0000000f080f7221 */ /* 0x000fe40000000000 */
[----:B------:R-:W-:Y:S01]  /*02f0*/  FFMA R4, -R5, R11, R4 ;  /* 0x0000000b05047223 */ /* 0x000fe20000000104 */
[----:B------:R-:W-:-:S03]  /*0300*/  FFMA R10, R7, R12, R10 ;  /* 0x0000000c070a7223 */ /* 0x000fc6000000000a */
[----:B------:R-:W-:-:S04]  /*0310*/  FFMA R15, R7, R15, R4 ;  /* 0x0000000f070f7223 */ /* 0x000fc80000000004 */
[----:B------:R-:W-:-:S04]  /*0320*/  FADD R10, R10, R15 ;  /* 0x0000000f0a0a7221 */ /* 0x000fc80000000000 */
[----:B------:R-:W-:-:S05]  /*0330*/  FMUL R5, R10, 0.5 ;  /* 0x3f0000000a057820 */ /* 0x000fca0000400000 */
[----:B------:R-:W-:Y:S01]  /*0340*/  STG.E desc[UR4][R2.64], R5 ;  /* 0x0000000502007986 */ /* 0x000fe2000c101904 */
[----:B------:R-:W-:Y:S05]  /*0350*/  EXIT ;  /* 0x000000000000794d */ /* 0x000fea0003800000 */
.L_x_2:
[----:B------:R-:W-:-:S00]  /*0360*/  BRA `(.L_x_2) ;  /* 0xfffffffc00fc7947 */ /* 0x000fc0000383ffff */
[----:B------:R-:W-:-:S00]  /*0370*/  NOP ;  /* 0x0000000000007918 */ /* 0x000fc00000000000 */
        /* <DEDUP_REMOVED lines=8> */
.L_x_8:


//--------------------- .text._Z29advection_beam_warming_kernelPfPKfif --------------------------
	.section	.text._Z29advection_beam_warming_kernelPfPKfif,"ax",@progbits
	.align	128
        .global         _Z29advection_beam_warming_kernelPfPKfif
        .type           _Z29advection_beam_warming_kernelPfPKfif,@function
        .size           _Z29advection_beam_warming_kernelPfPKfif,(.L_x_9 - _Z29advection_beam_warming_kernelPfPKfif)
        .other          _Z29advection_beam_warming_kernelPfPKfif,@"STO_CUDA_ENTRY STV_DEFAULT"
_Z29advection_beam_warming_kernelPfPKfif:
.text._Z29advection_beam_warming_kernelPfPKfif:
        /* <DEDUP_REMOVED lines=8> */
[----:B------:R-:W-:Y:S01]  /*0080*/  ISETP.NE.AND P0, PT, R11, 0x1, PT ;  /* 0x000000010b00780c */ /* 0x000fe20003f05270 */
[----:B------:R-:W0:Y:S01]  /*0090*/  LDCU.64 UR4, c[0x0][0x358] ;  /* 0x00006b00ff0477ac */ /* 0x000e220008000a00 */
[----:B------:R-:W-:Y:S11]  /*00a0*/  BSSY.RECONVERGENT B0, `(.L_x_3) ;  /* 0x0000007000007945 */ /* 0x000ff60003800200 */
[----:B------:R-:W-:Y:S05]  /*00b0*/  @!P0 BRA `(.L_x_4) ;  /* 0x0000000000108947 */ /* 0x000fea0003800000 */
[----:B------:R-:W-:-:S13]  /*00c0*/  ISETP.NE.AND P0, PT, R11, RZ, PT ;  /* 0x000000ff0b00720c */ /* 0x000fda0003f05270 */
[----:B------:R-:W-:Y:S02]  /*00d0*/  @!P0 IADD3 R3, PT, PT, R2, -0x2, RZ ;  /* 0xfffffffe02038810 */ /* 0x000fe40007ffe0ff */
[----:B------:R-:W-:Y:S01]  /*00e0*/  @P0 IADD3 R3, PT, PT, R11, -0x2, RZ ;  /* 0xfffffffe0b030810 */ /* 0x000fe20007ffe0ff */
[----:B------:R-:W-:Y:S06]  /*00f0*/  BRA `(.L_x_5) ;  /* 0x0000000000047947 */ /* 0x000fec0003800000 */
.L_x_4:
[----:B------:R-:W-:-:S07]  /*0100*/  IADD3 R3, PT, PT, R2, -0x1, RZ ;  /* 0xffffffff02037810 */ /* 0x000fce0007ffe0ff */
.L_x_5:
[----:B0-----:R-:W-:Y:S05]  /*0110*/  BSYNC.RECONVERGENT B0 ;  /* 0x0000000000007941 */ /* 0x001fea0003800200 */
.L_x_3:
[----:B------:R-:W0:Y:S01]  /*0120*/  LDC.64 R8, c[0x0][0x388] ;  /* 0x0000e200ff087b82 */ /* 0x000e220000000a00 */
[----:B------:R-:W-:-:S04]  /*0130*/  ISETP.NE.AND P0, PT, R11, RZ, PT ;  /* 0x000000ff0b00720c */ /* 0x000fc80003f05270 */
[----:B------:R-:W-:-:S03]  /*0140*/  SEL R7, R11, R2, P0 ;  /* 0x000000020b077207 */ /* 0x000fc60000000000 */
[----:B------:R-:W1:Y:S02]  /*0150*/  LDC R12, c[0x0][0x394] ;  /* 0x0000e500ff0c7b82 */ /* 0x000e640000000800 */
[----:B0-----:R-:W-:-:S04]  /*0160*/  IMAD.WIDE R6, R7, 0x4, R8 ;  /* 0x0000000407067825 */ /* 0x001fc800078e0208 */
[--C-:B------:R-:W-:Y:S02]  /*0170*/  IMAD.WIDE R4, R11, 0x4, R8.reuse ;  /* 0x000000040b047825 */ /* 0x100fe400078e0208 */
[----:B------:R-:W2:Y:S02]  /*0180*/  LDG.E R6, desc[UR4][R6.64+-0x4] ;  /* 0xfffffc0406067981 */ /* 0x000ea4000c1e1900 */
[----:B------:R-:W-:Y:S02]  /*0190*/  IMAD.WIDE R8, R3, 0x4, R8 ;  /* 0x0000000403087825 */ /* 0x000fe400078e0208 */
[----:B------:R1:W3:Y:S01]  /*01a0*/  LDG.E R4, desc[UR4][R4.64] ;  /* 0x0000000404047981 */ /* 0x0002e2000c1e1900 */
[----:B------:R-:W0:Y:S03]  /*01b0*/  LDC.64 R2, c[0x0][0x380] ;  /* 0x0000e000ff027b82 */ /* 0x000e260000000a00 */
[----:B------:R-:W4:Y:S01]  /*01c0*/  LDG.E R9, desc[UR4][R8.64] ;  /* 0x0000000408097981 */ /* 0x000f22000c1e1900 */
[----:B-1----:R-:W-:Y:S01]  /*01d0*/  FMUL.D2 R5, R12, R12 ;  /* 0x0000000c0c057220 */ /* 0x002fe20000300000 */
[----:B0-----:R-:W-:-:S04]  /*01e0*/  IMAD.WIDE R2, R11, 0x4, R2 ;  /* 0x000000040b027825 */ /* 0x001fc800078e0202 */
[C---:B--2---:R-:W-:Y:S01]  /*01f0*/  FMUL R13, R6.reuse, -4 ;  /* 0xc0800000060d7820 */ /* 0x044fe20000400000 */
[----:B------:R-:W-:-:S03]  /*0200*/  FADD R15, R6, R6 ;  /* 0x00000006060f7221 */ /* 0x000fc60000000000 */
[----:B---3--:R-:W-:Y:S01]  /*0210*/  FFMA R0, R4, 3, R13 ;  /* 0x4040000004007823 */ /* 0x008fe2000000000d */
[----:B------:R-:W-:Y:S01]  /*0220*/  FMUL R13, R12, 0.5 ;  /* 0x3f0000000c0d7820 */ /* 0x000fe20000400000 */
[----:B------:R-:W-:Y:S02]  /*0230*/  FADD R10, R4, -R15 ;  /* 0x8000000f040a7221 */ /* 0x000fe40000000000 */
[----:B----4-:R-:W-:Y:S02]  /*0240*/  FADD R0, R0, R9 ;  /* 0x0000000900007221 */ /* 0x010fe40000000000 */
[----:B------:R-:W-:Y:S02]  /*0250*/  FADD R10, R9, R10 ;  /* 0x0000000a090a7221 */ /* 0x000fe40000000000 */
[----:B------:R-:W-:-:S04]  /*0260*/  FFMA R0, -R13, R0, R4 ;  /* 0x000000000d007223 */ /* 0x000fc80000000104 */
[----:B------:R-:W-:-:S05]  /*0270*/  FFMA R5, R5, R10, R0 ;  /* 0x0000000a05057223 */ /* 0x000fca0000000000 */
[----:B------:R-:W-:Y:S01]  /*0280*/  STG.E desc[UR4][R2.64], R5 ;  /* 0x0000000502007986 */ /* 0x000fe2000c101904 */
[----:B------:R-:W-:Y:S05]  /*0290*/  EXIT ;  /* 0x000000000000794d */ /* 0x000fea0003800000 */
.L_x_6:
        /* <DEDUP_REMOVED lines=14> */
.L_x_9:


//--------------------- .text._Z29advection_lax_wendroff_kernelPfPKfif --------------------------
	.section	.text._Z29advection_lax_wendroff_kernelPfPKfif,"ax",@progbits
	.align	128
        .global         _Z29advection_lax_wendroff_kernelPfPKfif
        .type           _Z29advection_lax_wendroff_kernelPfPKfif,@function
        .size           _Z29advection_lax_wendroff_kernelPfPKfif,(.L_x_10 - _Z29advection_lax_wendroff_kernelPfPKfif)
        .other          _Z29advection_lax_wendroff_kernelPfPKfif,@"STO_CUDA_ENTRY STV_DEFAULT"
_Z29advection_lax_wendroff_kernelPfPKfif:
.text._Z29advection_lax_wendroff_kernelPfPKfif:
[----:B------:R-:W-:Y:S01]  /*0000*/  LDC R1, c[0x0][0x37c] ;  /* 0x0000df00ff017b82 */ /* 0x000fe20000000800 */
[----:B------:R-:W0:Y:S07]  /*0010*/  S2R R0, SR_TID.X ;  /* 0x0000000000007919 */ /* 0x000e2e0000002100 */
[----:B------:R-:W0:Y:S01]  /*0020*/  S2UR UR4, SR_CTAID.X ;  /* 0x00000000000479c3 */ /* 0x000e220000002500 */
[----:B------:R-:W1:Y:S07]  /*0030*/  LDCU UR5, c[0x0][0x390] ;  /* 0x00007200ff0577ac */ /* 0x000e6e0008000800 */
[----:B------:R-:W0:Y:S02]  /*0040*/  LDC R11, c[0x0][0x360] ;  /* 0x0000d800ff0b7b82 */ /* 0x000e240000000800 */
[----:B0-----:R-:W-:-:S05]  /*0050*/  IMAD R11, R11, UR4, R0 ;  /* 0x000000040b0b7c24 */ /* 0x001fca000f8e0200 */
[----:B-1----:R-:W-:-:S13]  /*0060*/  ISETP.GE.AND P0, PT, R11, UR5, PT ;  /* 0x000000050b007c0c */ /* 0x002fda000bf06270 */
[----:B------:R-:W-:Y:S05]  /*0070*/  @P0 EXIT ;  /* 0x000000000000094d */ /* 0x000fea0003800000 */
[----:B------:R-:W0:Y:S01]  /*0080*/  LDC.64 R6, c[0x0][0x388] ;  /* 0x0000e200ff067b82 */ /* 0x000e220000000a00 */
[----:B------:R-:W-:Y:S01]  /*0090*/  UIADD3 UR4, UPT, UPT, UR5, -0x1, URZ ;  /* 0xffffffff05047890 */ /* 0x000fe2000fffe0ff */
[C---:B------:R-:W-:Y:S01]  /*00a0*/  IADD3 R0, PT, PT, R11.reuse, 0x1, RZ ;  /* 0x000000010b007810 */ /* 0x040fe20007ffe0ff */
[----:B------:R-:W1:Y:S01]  /*00b0*/  LDCU.64 UR6, c[0x0][0x358] ;  /* 0x00006b00ff0677ac */ /* 0x000e620008000a00 */
[----:B------:R-:W-:-:S03]  /*00c0*/  ISETP.NE.AND P0, PT, R11, RZ, PT ;  /* 0x000000ff0b00720c */ /* 0x000fc60003f05270 */
[C---:B------:R-:W-:Y:S01]  /*00d0*/  ISETP.NE.AND P1, PT, R11.reuse, UR4, PT ;  /* 0x000000040b007c0c */ /* 0x040fe2000bf25270 */
[----:B------:R-:W2:Y:S01]  /*00e0*/  LDC R12, c[0x0][0x394] ;  /* 0x0000e500ff0c7b82 */ /* 0x000ea20000000800 */
[C---:B------:R-:W-:Y:S02]  /*00f0*/  SEL R9, R11.reuse, UR5, P0 ;  /* 0x000000050b097c07 */ /* 0x040fe40008000000 */
[----:B------:R-:W-:Y:S01]  /*0100*/  SEL R5, R0, RZ, P1 ;  /* 0x000000ff00057207 */ /* 0x000fe20000800000 */
[----:B0-----:R-:W-:-:S04]  /*0110*/  IMAD.WIDE R2, R11, 0x4, R6 ;  /* 0x000000040b027825 */ /* 0x001fc800078e0206 */
[--C-:B------:R-:W-:Y:S02]  /*0120*/  IMAD.WIDE R4, R5, 0x4, R6.reuse ;  /* 0x0000000405047825 */ /* 0x100fe400078e0206 */
[----:B-1----:R-:W3:Y:S02]  /*0130*/  LDG.E R2, desc[UR6][R2.64] ;  /* 0x0000000602027981 */ /* 0x002ee4000c1e1900 */
[----:B------:R-:W-:Y:S02]  /*0140*/  IMAD.WIDE R6, R9, 0x4, R6 ;  /* 0x0000000409067825 */ /* 0x000fe400078e0206 */
[----:B------:R-:W4:Y:S01]  /*0150*/  LDG.E R4, desc[UR6][R4.64] ;  /* 0x0000000604047981 */ /* 0x000f22000c1e1900 */
[----:B------:R-:W0:Y:S03]  /*0160*/  LDC.64 R8, c[0x0][0x380] ;  /* 0x0000e000ff087b82 */ /* 0x000e260000000a00 */
[----:B------:R-:W5:Y:S01]  /*0170*/  LDG.E R7, desc[UR6][R6.64+-0x4] ;  /* 0xfffffc0606077981 */ /* 0x000f62000c1e1900 */
[----:B--2---:R-:W-:Y:S01]  /*0180*/  FMUL R13, R12, 0.5 ;  /* 0x3f0000000c0d7820 */ /* 0x004fe20000400000 */
[----:B---3--:R-:W-:-:S04]  /*0190*/  FADD R15, R2, R2 ;  /* 0x00000002020f7221 */ /* 0x008fc80000000000 */
[C---:B----4-:R-:W-:Y:S01]  /*01a0*/  FADD R10, R4.reuse, -R15 ;  /* 0x8000000f040a7221 */ /* 0x050fe20000000000 */
[----:B-----5:R-:W-:-:S03]  /*01b0*/  FADD R0, R4, -R7 ;  /* 0x8000000704007221 */ /* 0x020fc60000000000 */
[----:B------:R-:W-:Y:S01]  /*01c0*/  FADD R10, R7, R10 ;  /* 0x0000000a070a7221 */ /* 0x000fe20000000000 */
[----:B------:R-:W-:Y:S01]  /*01d0*/  FFMA R0, -R13, R0, R2 ;  /* 0x000000000d007223 */ /* 0x000fe20000000102 */
[----:B------:R-:W-:Y:S01]  /*01e0*/  FMUL.D2 R13, R12, R12 ;  /* 0x0000000c0c0d7220 */ /* 0x000fe20000300000 */
[----:B0-----:R-:W-:-:S04]  /*01f0*/  IMAD.WIDE R2, R11, 0x4, R8 ;  /* 0x000000040b027825 */ /* 0x001fc800078e0208 */
[----:B------:R-:W-:-:S05]  /*0200*/  FFMA R13, R13, R10, R0 ;  /* 0x0000000a0d0d7223 */ /* 0x000fca0000000000 */
[----:B------:R-:W-:Y:S01]  /*0210*/  STG.E desc[UR6][R2.64], R13 ;  /* 0x0000000d02007986 */ /* 0x000fe2000c101906 */
[----:B------:R-:W-:Y:S05]  /*0220*/  EXIT ;  /* 0x000000000000794d */ /* 0x000fea0003800000 */
.L_x_7:
        /* <DEDUP_REMOVED lines=13> */
.L_x_10:


//--------------------- .nv.shared.reserved.0     --------------------------
	.section	.nv.shared.reserved.0,"aw",@nobits
	.weak		__nv_reservedSMEM_offset_0_alias
	.size		__nv_reservedSMEM_offset_0_alias, 0, 64
	.other		__nv_reservedSMEM_offset_0_alias,@"STO_CUDA_RESERVED_SHARED STV_DEFAULT"
__nv_reservedSMEM_offset_0_alias:
	.zero		0
	.zero		64


//--------------------- .nv.constant0._Z22advection_fromm_kernelPfPKfif --------------------------
	.section	.nv.constant0._Z22advection_fromm_kernelPfPKfif,"a",@progbits
	.sectionflags	@""
	.align	4
.nv.constant0._Z22advection_fromm_kernelPfPKfif:
	.zero		920


//--------------------- .nv.constant0._Z29advection_beam_warming_kernelPfPKfif --------------------------
	.section	.nv.constant0._Z29advection_beam_warming_kernelPfPKfif,"a",@progbits
	.sectionflags	@""
	.align	4
.nv.constant0._Z29advection_beam_warming_kernelPfPKfif:
	.zero		920


//--------------------- .nv.constant0._Z29advection_lax_wendroff_kernelPfPKfif --------------------------
	.section	.nv.constant0._Z29advection_lax_wendroff_kernelPfPKfif,"a",@progbits
	.sectionflags	@""
	.align	4
.nv.constant0._Z29advection_lax_wendroff_kernelPfPKfif:
	.zero		920


//--------------------- SYMBOLS --------------------------

	.type		.nv.reservedSmem.offset0,@object
	.size		.nv.reservedSmem.offset0,0x4
